	.headerflags	@"EF_CUDA_TEXMODE_UNIFIED EF_CUDA_64BIT_ADDRESS EF_CUDA_ACCELERATORS EF_CUDA_SM90 EF_CUDA_VIRTUAL_SM(EF_CUDA_SM90)"
	.elftype	@"ET_EXEC"


//--------------------- .nv.info                  --------------------------
	.section	.nv.info,"",@"SHT_CUDA_INFO"
	.align	4


	//----- nvinfo : EIATTR_REGCOUNT
	.align		4
        /*0000*/ 	.byte	0x04, 0x2f
        /*0002*/ 	.short	(.L_1 - .L_0)
	.align		4
.L_0:
        /*0004*/ 	.word	index@(triton_poi_fused_cat_4)
        /*0008*/ 	.word	0x0000001e


	//----- nvinfo : EIATTR_MIN_STACK_SIZE
	.align		4
.L_1:
        /*000c*/ 	.byte	0x04, 0x12
        /*000e*/ 	.short	(.L_3 - .L_2)
	.align		4
.L_2:
        /*0010*/ 	.word	index@(triton_poi_fused_cat_4)
        /*0014*/ 	.word	0x00000000


	//----- nvinfo : EIATTR_FRAME_SIZE
	.align		4
.L_3:
        /*0018*/ 	.byte	0x04, 0x11
        /*001a*/ 	.short	(.L_5 - .L_4)
	.align		4
.L_4:
        /*001c*/ 	.word	index@(triton_poi_fused_cat_4)
        /*0020*/ 	.word	0x00000000


	//----- nvinfo : EIATTR_MIN_STACK_SIZE
	.align		4
.L_5:
        /*0024*/ 	.byte	0x04, 0x12
        /*0026*/ 	.short	(.L_7 - .L_6)
	.align		4
.L_6:
        /*0028*/ 	.word	index@(triton_poi_fused_cat_4)
        /*002c*/ 	.word	0x00000000
.L_7:


//--------------------- .nv.info.triton_poi_fused_cat_4 --------------------------
	.section	.nv.info.triton_poi_fused_cat_4,"",@"SHT_CUDA_INFO"
	.sectionflags	@""
	.align	4


	//----- nvinfo : EIATTR_CUDA_API_VERSION
	.align		4
        /*0000*/ 	.byte	0x04, 0x37
        /*0002*/ 	.short	(.L_9 - .L_8)
.L_8:
        /*0004*/ 	.word	0x0000007c


	//----- nvinfo : EIATTR_KPARAM_INFO
	.align		4
.L_9:
        /*0008*/ 	.byte	0x04, 0x17
        /*000a*/ 	.short	(.L_11 - .L_10)
.L_10:
        /*000c*/ 	.word	0x00000000
        /*0010*/ 	.short	0x0008
        /*0012*/ 	.short	0x0040
        /*0014*/ 	.byte	0x00, 0xf0, 0x11, 0x00


	//----- nvinfo : EIATTR_KPARAM_INFO
	.align		4
.L_11:
        /*0018*/ 	.byte	0x04, 0x17
        /*001a*/ 	.short	(.L_13 - .L_12)
.L_12:
        /*001c*/ 	.word	0x00000000
        /*0020*/ 	.short	0x0007
        /*0022*/ 	.short	0x0038
        /*0024*/ 	.byte	0x00, 0xf4, 0x21, 0x00


	//----- nvinfo : EIATTR_KPARAM_INFO
	.align		4
.L_13:
        /*0028*/ 	.byte	0x04, 0x17
        /*002a*/ 	.short	(.L_15 - .L_14)
.L_14:
        /*002c*/ 	.word	0x00000000
        /*0030*/ 	.short	0x0006
        /*0032*/ 	.short	0x0030
        /*0034*/ 	.byte	0x00, 0xf4, 0x21, 0x00


	//----- nvinfo : EIATTR_KPARAM_INFO
	.align		4
.L_15:
        /*0038*/ 	.byte	0x04, 0x17
        /*003a*/ 	.short	(.L_17 - .L_16)
.L_16:
        /*003c*/ 	.word	0x00000000
        /*0040*/ 	.short	0x0005
        /*0042*/ 	.short	0x0028
        /*0044*/ 	.byte	0x00, 0xf4, 0x21, 0x00


	//----- nvinfo : EIATTR_KPARAM_INFO
	.align		4
.L_17:
        /*0048*/ 	.byte	0x04, 0x17
        /*004a*/ 	.short	(.L_19 - .L_18)
.L_18:
        /*004c*/ 	.word	0x00000000
        /*0050*/ 	.short	0x0004
        /*0052*/ 	.short	0x0020
        /*0054*/ 	.byte	0x00, 0xf4, 0x21, 0x00


	//----- nvinfo : EIATTR_KPARAM_INFO
	.align		4
.L_19:
        /*0058*/ 	.byte	0x04, 0x17
        /*005a*/ 	.short	(.L_21 - .L_20)
.L_20:
        /*005c*/ 	.word	0x00000000
        /*0060*/ 	.short	0x0003
        /*0062*/ 	.short	0x0018
        /*0064*/ 	.byte	0x00, 0xf4, 0x21, 0x00


	//----- nvinfo : EIATTR_KPARAM_INFO
	.align		4
.L_21:
        /*0068*/ 	.byte	0x04, 0x17
        /*006a*/ 	.short	(.L_23 - .L_22)
.L_22:
        /*006c*/ 	.word	0x00000000
        /*0070*/ 	.short	0x0002
        /*0072*/ 	.short	0x0010
        /*0074*/ 	.byte	0x00, 0xf4, 0x21, 0x00


	//----- nvinfo : EIATTR_KPARAM_INFO
	.align		4
.L_23:
        /*0078*/ 	.byte	0x04, 0x17
        /*007a*/ 	.short	(.L_25 - .L_24)
.L_24:
        /*007c*/ 	.word	0x00000000
        /*0080*/ 	.short	0x0001
        /*0082*/ 	.short	0x0008
        /*0084*/ 	.byte	0x00, 0xf4, 0x21, 0x00


	//----- nvinfo : EIATTR_KPARAM_INFO
	.align		4
.L_25:
        /*0088*/ 	.byte	0x04, 0x17
        /*008a*/ 	.short	(.L_27 - .L_26)
.L_26:
        /*008c*/ 	.word	0x00000000
        /*0090*/ 	.short	0x0000
        /*0092*/ 	.short	0x0000
        /*0094*/ 	.byte	0x00, 0xf4, 0x21, 0x00


	//----- nvinfo : EIATTR_SPARSE_MMA_MASK
	.align		4
.L_27:
        /*0098*/ 	.byte	0x03, 0x50
        /*009a*/ 	.short	0x0000


	//----- nvinfo : EIATTR_MAXREG_COUNT
	.align		4
        /*009c*/ 	.byte	0x03, 0x1b
        /*009e*/ 	.short	0x00ff


	//----- nvinfo : EIATTR_EXIT_INSTR_OFFSETS
	.align		4
        /*00a0*/ 	.byte	0x04, 0x1c
        /*00a2*/ 	.short	(.L_29 - .L_28)


	//   ....[0]....
.L_28:
        /*00a4*/ 	.word	0x00000670


	//----- nvinfo : EIATTR_REQNTID
	.align		4
.L_29:
        /*00a8*/ 	.byte	0x04, 0x10
        /*00aa*/ 	.short	(.L_31 - .L_30)
.L_30:
        /*00ac*/ 	.word	0x00000100
        /*00b0*/ 	.word	0x00000001
        /*00b4*/ 	.word	0x00000001


	//----- nvinfo : EIATTR_CBANK_PARAM_SIZE
	.align		4
.L_31:
        /*00b8*/ 	.byte	0x03, 0x19
        /*00ba*/ 	.short	0x0044


	//----- nvinfo : EIATTR_PARAM_CBANK
	.align		4
        /*00bc*/ 	.byte	0x04, 0x0a
        /*00be*/ 	.short	(.L_33 - .L_32)
	.align		4
.L_32:
        /*00c0*/ 	.word	index@(.nv.constant0.triton_poi_fused_cat_4)
        /*00c4*/ 	.short	0x0210
        /*00c6*/ 	.short	0x0044


	//----- nvinfo : EIATTR_SW_WAR
	.align		4
.L_33:
        /*00c8*/ 	.byte	0x04, 0x36
        /*00ca*/ 	.short	(.L_35 - .L_34)
.L_34:
        /*00cc*/ 	.word	0x00000008
.L_35:


//--------------------- .nv.callgraph             --------------------------
	.section	.nv.callgraph,"",@"SHT_CUDA_CALLGRAPH"
	.align	4
	.sectionentsize	8
	.align		4
        /*0000*/ 	.word	0x00000000
	.align		4
        /*0004*/ 	.word	0xffffffff
	.align		4
        /*0008*/ 	.word	0x00000000
	.align		4
        /*000c*/ 	.word	0xfffffffe
	.align		4
        /*0010*/ 	.word	0x00000000
	.align		4
        /*0014*/ 	.word	0xfffffffd
	.align		4
        /*0018*/ 	.word	0x00000000
	.align		4
        /*001c*/ 	.word	0xfffffffc


//--------------------- .text.triton_poi_fused_cat_4 --------------------------
	.section	.text.triton_poi_fused_cat_4,"ax",@progbits
	.align	128
        .global         triton_poi_fused_cat_4
        .type           triton_poi_fused_cat_4,@function
        .size           triton_poi_fused_cat_4,(.L_x_1 - triton_poi_fused_cat_4)
        .other          triton_poi_fused_cat_4,@"STO_CUDA_ENTRY STV_DEFAULT"
triton_poi_fused_cat_4:
.text.triton_poi_fused_cat_4:
[----:B------:R-:W-:Y:S01]  /*0000*/  LDC R1, c[0x0][0x28] ;  /* 0x00000a00ff017b82 */ /* 0x000fe20000000800 */
[----:B------:R-:W1:Y:S07]  /*0010*/  S2R R0, SR_TID.X ;  /* 0x0000000000007919 */ /* 0x000e6e0000002100 */
[----:B------:R-:W2:Y:S01]  /*0020*/  LDC.64 R22, c[0x0][0x228] ;  /* 0x00008a00ff167b82 */ /* 0x000ea20000000a00 */
[----:B------:R-:W-:Y:S01]  /*0030*/  CS2R R18, SRZ ;  /* 0x0000000000127805 */ /* 0x000fe2000001ff00 */
[----:B------:R-:W-:Y:S01]  /*0040*/  ULDC.64 UR4, c[0x0][0x208] ;  /* 0x0000820000047ab9 */ /* 0x000fe20000000a00 */
[----:B------:R-:W3:Y:S05]  /*0050*/  S2R R5, SR_CTAID.X ;  /* 0x0000000000057919 */ /* 0x000eea0000002500 */
[----:B------:R-:W4:Y:S08]  /*0060*/  LDC.64 R12, c[0x0][0x238] ;  /* 0x00008e00ff0c7b82 */ /* 0x000f300000000a00 */
[----:B------:R-:W5:Y:S08]  /*0070*/  LDC.64 R10, c[0x0][0x240] ;  /* 0x00009000ff0a7b82 */ /* 0x000f700000000a00 */
[----:B------:R-:W2:Y:S01]  /*0080*/  LDC.64 R14, c[0x0][0x218] ;  /* 0x00008600ff0e7b82 */ /* 0x000ea20000000a00 */
[----:B-1----:R-:W-:Y:S01]  /*0090*/  IMAD.SHL.U32 R0, R0, 0x2, RZ ;  /* 0x0000000200007824 */ /* 0x002fe200078e00ff */
[----:B---3--:R-:W-:-:S04]  /*00a0*/  SHF.R.S32.HI R3, RZ, 0x16, R5 ;  /* 0x00000016ff037819 */ /* 0x008fc80000011405 */
[----:B------:R-:W-:Y:S02]  /*00b0*/  LOP3.LUT R0, R0, 0x1fe, RZ, 0xc0, !PT ;  /* 0x000001fe00007812 */ /* 0x000fe400078ec0ff */
[----:B------:R-:W-:-:S03]  /*00c0*/  SGXT R3, R3, 0x1 ;  /* 0x000000010303781a */ /* 0x000fc60000000200 */
[----:B------:R-:W-:-:S04]  /*00d0*/  IMAD R0, R5, 0x200, R0 ;  /* 0x0000020005007824 */ /* 0x000fc800078e0200 */
[----:B------:R-:W-:Y:S01]  /*00e0*/  IMAD.HI R17, R0, 0x66666667, RZ ;  /* 0x6666666700117827 */ /* 0x000fe200078e02ff */
[----:B------:R-:W-:-:S04]  /*00f0*/  LEA.HI R3, R3, R0, RZ, 0xc ;  /* 0x0000000003037211 */ /* 0x000fc800078f60ff */
[----:B------:R-:W-:Y:S02]  /*0100*/  SHF.R.S32.HI R16, RZ, 0xc, R3 ;  /* 0x0000000cff107819 */ /* 0x000fe40000011403 */
[----:B------:R-:W-:Y:S02]  /*0110*/  SHF.R.U32.HI R2, RZ, 0x1f, R17 ;  /* 0x0000001fff027819 */ /* 0x000fe40000011611 */
[----:B------:R-:W-:Y:S01]  /*0120*/  LOP3.LUT R3, R3, 0xfffff000, RZ, 0xc0, !PT ;  /* 0xfffff00003037812 */ /* 0x000fe200078ec0ff */
[----:B------:R-:W-:Y:S01]  /*0130*/  IMAD.HI R4, R16, 0x66666667, RZ ;  /* 0x6666666710047827 */ /* 0x000fe200078e02ff */
[----:B------:R-:W-:-:S03]  /*0140*/  LEA.HI.SX32 R17, R17, R2, 0xf ;  /* 0x0000000211117211 */ /* 0x000fc600078f7aff */
[----:B------:R-:W-:Y:S01]  /*0150*/  IMAD.IADD R2, R0, 0x1, -R3 ;  /* 0x0000000100027824 */ /* 0x000fe200078e0a03 */
[----:B------:R-:W-:-:S03]  /*0160*/  SHF.R.U32.HI R5, RZ, 0x1f, R4 ;  /* 0x0000001fff057819 */ /* 0x000fc60000011604 */
[----:B------:R-:W-:Y:S01]  /*0170*/  IMAD R9, R17, 0x10000, R2 ;  /* 0x0001000011097824 */ /* 0x000fe200078e0202 */
[----:B------:R-:W-:Y:S02]  /*0180*/  LEA.HI.SX32 R7, R4, R5, 0x1b ;  /* 0x0000000504077211 */ /* 0x000fe400078fdaff */
[----:B------:R-:W1:Y:S03]  /*0190*/  LDC.64 R4, c[0x0][0x230] ;  /* 0x00008c00ff047b82 */ /* 0x000e660000000a00 */
[----:B------:R-:W-:-:S04]  /*01a0*/  IMAD R16, R7, -0x50, R16 ;  /* 0xffffffb007107824 */ /* 0x000fc800078e0210 */
[C---:B------:R-:W-:Y:S01]  /*01b0*/  IMAD R6, R16.reuse, 0x1000, R9 ;  /* 0x0000100010067824 */ /* 0x040fe200078e0209 */
[C---:B------:R-:W-:Y:S02]  /*01c0*/  LOP3.LUT R2, R16.reuse, 0xfffffff0, RZ, 0xc0, !PT ;  /* 0xfffffff010027812 */ /* 0x040fe400078ec0ff */
[----:B------:R-:W-:Y:S01]  /*01d0*/  ISETP.GT.AND P2, PT, R16, 0x3f, PT ;  /* 0x0000003f1000780c */ /* 0x000fe20003f44270 */
[----:B------:R-:W-:Y:S01]  /*01e0*/  VIADD R3, R6, 0xfffd0000 ;  /* 0xfffd000006037836 */ /* 0x000fe20000000000 */
[----:B------:R-:W-:Y:S01]  /*01f0*/  ISETP.NE.AND P3, PT, R2, 0x30, PT ;  /* 0x000000300200780c */ /* 0x000fe20003f65270 */
[----:B------:R-:W-:Y:S01]  /*0200*/  VIADD R7, R6, 0xfffc0000 ;  /* 0xfffc000006077836 */ /* 0x000fe20000000000 */
[----:B------:R-:W-:Y:S01]  /*0210*/  ISETP.NE.AND P0, PT, R2, 0x20, PT ;  /* 0x000000200200780c */ /* 0x000fe20003f05270 */
[----:B--2---:R-:W-:Y:S02]  /*0220*/  IMAD.WIDE R22, R3, 0x4, R22 ;  /* 0x0000000403167825 */ /* 0x004fe400078e0216 */
[----:B------:R-:W2:Y:S01]  /*0230*/  LDC.64 R2, c[0x0][0x220] ;  /* 0x00008800ff027b82 */ /* 0x000ea20000000a00 */
[----:B------:R-:W-:Y:S01]  /*0240*/  CS2R R20, SRZ ;  /* 0x0000000000147805 */ /* 0x000fe2000001ff00 */
[----:B----4-:R-:W-:-:S04]  /*0250*/  IMAD.WIDE R12, R7, 0x4, R12 ;  /* 0x00000004070c7825 */ /* 0x010fc800078e020c */
[C---:B-1----:R-:W-:Y:S01]  /*0260*/  IMAD.WIDE R24, R16.reuse, 0x4, R4 ;  /* 0x0000000410187825 */ /* 0x042fe200078e0204 */
[----:B------:R-:W-:Y:S02]  /*0270*/  CS2R R4, SRZ ;  /* 0x0000000000047805 */ /* 0x000fe4000001ff00 */
[----:B------:R-:W-:Y:S01]  /*0280*/  CS2R R6, SRZ ;  /* 0x0000000000067805 */ /* 0x000fe2000001ff00 */
[C---:B-----5:R-:W-:Y:S01]  /*0290*/  IMAD.WIDE R10, R16.reuse, 0x4, R10 ;  /* 0x00000004100a7825 */ /* 0x060fe200078e020a */
[----:B------:R-:W3:Y:S04]  /*02a0*/  @!P3 LDG.E.EL R19, desc[UR4][R24.64+-0xc0] ;  /* 0xffff40041813b981 */ /* 0x000ee8000c2e1900 */
[----:B------:R1:W4:Y:S01]  /*02b0*/  @!P3 LDG.E.64 R4, desc[UR4][R22.64] ;  /* 0x000000041604b981 */ /* 0x000322000c1e1b00 */
[----:B------:R-:W-:-:S03]  /*02c0*/  VIADD R26, R16, 0xffffffe0 ;  /* 0xffffffe0101a7836 */ /* 0x000fc60000000000 */
[----:B------:R5:W4:Y:S01]  /*02d0*/  @!P3 LDG.E.EL R18, desc[UR4][R24.64+-0xc0] ;  /* 0xffff40041812b981 */ /* 0x000b22000c2e1900 */
[C---:B------:R-:W-:Y:S02]  /*02e0*/  IMAD R27, R26.reuse, 0x1000, R9 ;  /* 0x000010001a1b7824 */ /* 0x040fe400078e0209 */
[----:B------:R-:W2:Y:S01]  /*02f0*/  LDC.64 R8, c[0x0][0x210] ;  /* 0x00008400ff087b82 */ /* 0x000ea20000000a00 */
[----:B------:R-:W4:Y:S04]  /*0300*/  @P2 LDG.E.EL R20, desc[UR4][R10.64+-0x100] ;  /* 0xffff00040a142981 */ /* 0x000f28000c2e1900 */
[----:B------:R-:W4:Y:S01]  /*0310*/  @P2 LDG.E.64 R6, desc[UR4][R12.64] ;  /* 0x000000040c062981 */ /* 0x000f22000c1e1b00 */
[----:B-1----:R-:W-:Y:S02]  /*0320*/  CS2R R22, SRZ ;  /* 0x0000000000167805 */ /* 0x002fe4000001ff00 */
[----:B-----5:R-:W-:Y:S01]  /*0330*/  CS2R R24, SRZ ;  /* 0x0000000000187805 */ /* 0x020fe2000001ff00 */
[----:B0-----:R-:W-:Y:S01]  /*0340*/  IMAD.WIDE R14, R27, 0x4, R14 ;  /* 0x000000041b0e7825 */ /* 0x001fe200078e020e */
[----:B------:R0:W5:Y:S03]  /*0350*/  @P2 LDG.E.EL R21, desc[UR4][R10.64+-0x100] ;  /* 0xffff00040a152981 */ /* 0x000166000c2e1900 */
[----:B--2---:R-:W-:Y:S01]  /*0360*/  IMAD.WIDE R2, R26, 0x4, R2 ;  /* 0x000000041a027825 */ /* 0x004fe200078e0202 */
[----:B------:R-:W2:Y:S04]  /*0370*/  @!P0 LDG.E.64 R22, desc[UR4][R14.64] ;  /* 0x000000040e168981 */ /* 0x000ea8000c1e1b00 */
[----:B------:R-:W2:Y:S04]  /*0380*/  @!P0 LDG.E.EL R24, desc[UR4][R2.64] ;  /* 0x0000000402188981 */ /* 0x000ea8000c2e1900 */
[----:B------:R1:W2:Y:S01]  /*0390*/  @!P0 LDG.E.EL R25, desc[UR4][R2.64] ;  /* 0x0000000402198981 */ /* 0x0002a2000c2e1900 */
[----:B------:R-:W-:Y:S01]  /*03a0*/  IMAD R26, R17, -0x50000, R0 ;  /* 0xfffb0000111a7824 */ /* 0x000fe200078e0200 */
[----:B------:R-:W-:-:S03]  /*03b0*/  ISETP.GE.AND P1, PT, R16, 0x20, PT ;  /* 0x000000201000780c */ /* 0x000fc60003f26270 */
[----:B------:R-:W-:-:S04]  /*03c0*/  IMAD R17, R17, 0x20000, R26 ;  /* 0x0002000011117824 */ /* 0x000fc800078e021a */
[----:B0-----:R-:W-:Y:S01]  /*03d0*/  IMAD.WIDE R10, R17, 0x4, R8 ;  /* 0x00000004110a7825 */ /* 0x001fe200078e0208 */
[----:B------:R-:W-:-:S06]  /*03e0*/  CS2R R8, SRZ ;  /* 0x0000000000087805 */ /* 0x000fcc000001ff00 */
[----:B------:R0:W2:Y:S01]  /*03f0*/  @!P1 LDG.E.64 R8, desc[UR4][R10.64] ;  /* 0x000000040a089981 */ /* 0x0000a2000c1e1b00 */
[----:B---3--:R-:W-:Y:S02]  /*0400*/  SEL R12, R19, RZ, !P3 ;  /* 0x000000ff130c7207 */ /* 0x008fe40005800000 */
[----:B----4-:R-:W-:Y:S02]  /*0410*/  SEL R5, R5, RZ, !P3 ;  /* 0x000000ff05057207 */ /* 0x010fe40005800000 */
[----:B------:R-:W-:Y:S02]  /*0420*/  SEL R4, R4, RZ, !P3 ;  /* 0x000000ff04047207 */ /* 0x000fe40005800000 */
[----:B------:R-:W-:Y:S02]  /*0430*/  FSETP.GT.AND P5, PT, R5, -R12, PT ;  /* 0x8000000c0500720b */ /* 0x000fe40003fa4000 */
[----:B-1----:R-:W-:Y:S02]  /*0440*/  SEL R3, R18, RZ, !P3 ;  /* 0x000000ff12037207 */ /* 0x002fe40005800000 */
[----:B------:R-:W-:-:S02]  /*0450*/  SEL R20, R20, RZ, P2 ;  /* 0x000000ff14147207 */ /* 0x000fc40001000000 */
[----:B------:R-:W-:Y:S02]  /*0460*/  SEL R7, R7, RZ, P2 ;  /* 0x000000ff07077207 */ /* 0x000fe40001000000 */
[----:B------:R-:W-:Y:S02]  /*0470*/  FSETP.GT.AND P6, PT, R4, -R3, PT ;  /* 0x800000030400720b */ /* 0x000fe40003fc4000 */
[----:B------:R-:W-:Y:S01]  /*0480*/  FSETP.GT.AND P4, PT, R7, -R20, PT ;  /* 0x800000140700720b */ /* 0x000fe20003f84000 */
[----:B------:R-:W-:Y:S01]  /*0490*/  FADD R5, R5, R12 ;  /* 0x0000000c05057221 */ /* 0x000fe20000000000 */
[----:B------:R-:W-:Y:S02]  /*04a0*/  SEL R6, R6, RZ, P2 ;  /* 0x000000ff06067207 */ /* 0x000fe40001000000 */
[----:B-----5:R-:W-:Y:S01]  /*04b0*/  SEL R21, R21, RZ, P2 ;  /* 0x000000ff15157207 */ /* 0x020fe20001000000 */
[----:B0-----:R-:W-:Y:S01]  /*04c0*/  FADD R11, R4, R3 ;  /* 0x00000003040b7221 */ /* 0x001fe20000000000 */
[----:B------:R-:W-:Y:S01]  /*04d0*/  FADD R20, R7, R20 ;  /* 0x0000001407147221 */ /* 0x000fe20000000000 */
[----:B------:R-:W-:Y:S01]  /*04e0*/  @!P5 FMUL R5, R5, 0.20000000298023223877 ;  /* 0x3e4ccccd0505d820 */ /* 0x000fe20000400000 */
[----:B------:R-:W0:Y:S01]  /*04f0*/  LDC.64 R2, c[0x0][0x248] ;  /* 0x00009200ff027b82 */ /* 0x000e220000000a00 */
[C---:B------:R-:W-:Y:S01]  /*0500*/  FSETP.GT.AND P5, PT, R6.reuse, -R21, PT ;  /* 0x800000150600720b */ /* 0x040fe20003fa4000 */
[----:B------:R-:W-:Y:S01]  /*0510*/  FADD R7, R6, R21 ;  /* 0x0000001506077221 */ /* 0x000fe20000000000 */
[----:B--2---:R-:W-:-:S02]  /*0520*/  SEL R13, R24, RZ, !P0 ;  /* 0x000000ff180d7207 */ /* 0x004fc40004000000 */
[----:B------:R-:W-:Y:S02]  /*0530*/  SEL R22, R22, RZ, !P0 ;  /* 0x000000ff16167207 */ /* 0x000fe40004000000 */
[----:B------:R-:W-:Y:S02]  /*0540*/  SEL R6, R23, RZ, !P0 ;  /* 0x000000ff17067207 */ /* 0x000fe40004000000 */
[----:B------:R-:W-:Y:S01]  /*0550*/  SEL R25, R25, RZ, !P0 ;  /* 0x000000ff19197207 */ /* 0x000fe20004000000 */
[----:B------:R-:W-:Y:S01]  /*0560*/  @!P6 FMUL R11, R11, 0.20000000298023223877 ;  /* 0x3e4ccccd0b0be820 */ /* 0x000fe20000400000 */
[----:B------:R-:W-:Y:S01]  /*0570*/  @!P4 FMUL R20, R20, 0.20000000298023223877 ;  /* 0x3e4ccccd1414c820 */ /* 0x000fe20000400000 */
[----:B------:R-:W-:Y:S02]  /*0580*/  FSETP.GT.AND P6, PT, R22, -R13, PT ;  /* 0x8000000d1600720b */ /* 0x000fe40003fc4000 */
[----:B------:R-:W-:Y:S01]  /*0590*/  FSETP.GT.AND P4, PT, R6, -R25, PT ;  /* 0x800000190600720b */ /* 0x000fe20003f84000 */
[----:B------:R-:W-:Y:S01]  /*05a0*/  @!P5 FMUL R7, R7, 0.20000000298023223877 ;  /* 0x3e4ccccd0707d820 */ /* 0x000fe20000400000 */
[----:B------:R-:W-:Y:S01]  /*05b0*/  FADD R4, R22, R13 ;  /* 0x0000000d16047221 */ /* 0x000fe20000000000 */
[----:B------:R-:W-:Y:S01]  /*05c0*/  FADD R6, R6, R25 ;  /* 0x0000001906067221 */ /* 0x000fe20000000000 */
[----:B------:R-:W-:-:S02]  /*05d0*/  @P3 FSEL R5, R20, RZ, P2 ;  /* 0x000000ff14053208 */ /* 0x000fc40001000000 */
[----:B------:R-:W-:-:S05]  /*05e0*/  @P3 FSEL R11, R7, RZ, P2 ;  /* 0x000000ff070b3208 */ /* 0x000fca0001000000 */
[----:B------:R-:W-:Y:S02]  /*05f0*/  @!P6 FMUL R4, R4, 0.20000000298023223877 ;  /* 0x3e4ccccd0404e820 */ /* 0x000fe40000400000 */
[----:B------:R-:W-:Y:S01]  /*0600*/  @!P4 FMUL R6, R6, 0.20000000298023223877 ;  /* 0x3e4ccccd0606c820 */ /* 0x000fe20000400000 */
[----:B------:R-:W-:Y:S01]  /*0610*/  SEL R8, R8, RZ, !P1 ;  /* 0x000000ff08087207 */ /* 0x000fe20004800000 */
[----:B0-----:R-:W-:Y:S01]  /*0620*/  IMAD.WIDE R2, R0, 0x4, R2 ;  /* 0x0000000400027825 */ /* 0x001fe200078e0202 */
[----:B------:R-:W-:Y:S02]  /*0630*/  SEL R9, R9, RZ, !P1 ;  /* 0x000000ff09097207 */ /* 0x000fe40004800000 */
[----:B------:R-:W-:Y:S02]  /*0640*/  @P1 FSEL R8, R4, R11, !P0 ;  /* 0x0000000b04081208 */ /* 0x000fe40004000000 */
[----:B------:R-:W-:-:S05]  /*0650*/  @P1 FSEL R9, R6, R5, !P0 ;  /* 0x0000000506091208 */ /* 0x000fca0004000000 */
[----:B------:R-:W-:Y:S01]  /*0660*/  STG.E.64 desc[UR4][R2.64], R8 ;  /* 0x0000000802007986 */ /* 0x000fe2000c101b04 */
[----:B------:R-:W-:Y:S05]  /*0670*/  EXIT ;  /* 0x000000000000794d */ /* 0x000fea0003800000 */
.L_x_0:
[----:B------:R-:W-:-:S00]  /*0680*/  BRA `(.L_x_0) ;  /* 0xfffffffc00fc7947 */ /* 0x000fc0000383ffff */
[----:B------:R-:W-:-:S00]  /*0690*/  NOP ;  /* 0x0000000000007918 */ /* 0x000fc00000000000 */
        /* <DEDUP_REMOVED lines=14> */
.L_x_1:


//--------------------- .nv.constant0.triton_poi_fused_cat_4 --------------------------
	.section	.nv.constant0.triton_poi_fused_cat_4,"a",@progbits
	.sectionflags	@""
	.align	4
.nv.constant0.triton_poi_fused_cat_4:
	.zero		596
